//
// Generated by NVIDIA NVVM Compiler
//
// Compiler Build ID: CL-36424714
// Cuda compilation tools, release 13.0, V13.0.88
// Based on NVVM 20.0.0
//

.version 9.0
.target sm_100
.address_size 64

	// .globl	_Z15makeBlurryImagePhmm

.visible .entry _Z15makeBlurryImagePhmm(
	.param .u64 .ptr .align 1 _Z15makeBlurryImagePhmm_param_0,
	.param .u64 _Z15makeBlurryImagePhmm_param_1,
	.param .u64 _Z15makeBlurryImagePhmm_param_2
)
{
	.reg .pred 	%p<3>;
	.reg .b16 	%rs<4>;
	.reg .b32 	%r<21>;
	.reg .b64 	%rd<12>;

	ld.param.u64 	%rd3, [_Z15makeBlurryImagePhmm_param_0];
	ld.param.u64 	%rd4, [_Z15makeBlurryImagePhmm_param_1];
	ld.param.u64 	%rd5, [_Z15makeBlurryImagePhmm_param_2];
	mov.u32 	%r1, %tid.x;
	mov.u32 	%r2, %ctaid.x;
	mul.lo.s32 	%r3, %r1, %r2;
	cvt.s64.s32 	%rd1, %r3;
	mul.lo.s64 	%rd2, %rd5, 3;
	setp.lt.u64 	%p1, %rd2, %rd1;
	@%p1 bra 	$L__BB0_2;
	add.s64 	%rd6, %rd4, -1;
	mul.lo.s64 	%rd7, %rd2, %rd6;
	setp.le.u64 	%p2, %rd7, %rd1;
	@%p2 bra 	$L__BB0_3;
$L__BB0_2:
	cvta.to.global.u64 	%rd8, %rd3;
	add.s64 	%rd9, %rd8, %rd1;
	ld.global.u8 	%r4, [%rd9];
	ld.global.u8 	%r5, [%rd9+3];
	add.s32 	%r6, %r5, %r4;
	ld.global.u8 	%r7, [%rd9+-3];
	add.s32 	%r8, %r6, %r7;
	mad.lo.s64 	%rd10, %rd5, -3, %rd9;
	ld.global.u8 	%r9, [%rd10];
	add.s32 	%r10, %r8, %r9;
	ld.global.u8 	%r11, [%rd10+3];
	add.s32 	%r12, %r10, %r11;
	ld.global.u8 	%r13, [%rd10+-3];
	add.s32 	%r14, %r12, %r13;
	mad.lo.s64 	%rd11, %rd5, 6, %rd10;
	ld.global.u8 	%r15, [%rd11];
	add.s32 	%r16, %r14, %r15;
	ld.global.u8 	%r17, [%rd11+-3];
	add.s32 	%r18, %r16, %r17;
	ld.global.u8 	%r19, [%rd11+3];
	add.s32 	%r20, %r18, %r19;
	cvt.u16.u32 	%rs1, %r20;
	mul.hi.u16 	%rs2, %rs1, -7281;
	shr.u16 	%rs3, %rs2, 3;
	bar.sync 	0;
	st.global.u8 	[%rd9], %rs3;
$L__BB0_3:
	ret;

}


// ===== COMPILED SASS (sm_100) =====

	.target	sm_100

	.elftype	@"ET_EXEC"


//--------------------- .note.nv.tkinfo           --------------------------
	.section	.note.nv.tkinfo,"",@"SHT_NOTE"
	.sectionflags	@"SHF_NOTE_NV_TKINFO"
	.tkinfo
        /*0018*/ 	.word	0x00000002
        /*0030*/ 	.string	""
        /*0030*/ 	.string	"ptxas"
        /*0030*/ 	.string	"Cuda compilation tools, release 13.0, V13.0.88"
        /*0030*/ 	.string	"Build cuda_13.0.r13.0/compiler.36424714_0"
        /*0030*/ 	.string	"-arch sm_100 -m 64 "



//--------------------- .note.nv.cuinfo           --------------------------
	.section	.note.nv.cuinfo,"",@"SHT_NOTE"
	.sectionflags	@"SHF_NOTE_NV_CUINFO"
        /*0018*/ 	.short	0x0002
        /*001a*/ 	.short	0x0064
        /*001c*/ 	.short	0x0082
	.zero		2


//--------------------- .nv.info                  --------------------------
	.section	.nv.info,"",@"SHT_CUDA_INFO"
	.align	4


	//----- nvinfo : EIATTR_REGCOUNT
	.align		4
        /*0000*/ 	.byte	0x04, 0x2f
        /*0002*/ 	.short	(.L_1 - .L_0)
	.align		4
.L_0:
        /*0004*/ 	.word	index@(_Z15makeBlurryImagePhmm)
        /*0008*/ 	.word	0x00000012


	//----- nvinfo : EIATTR_FRAME_SIZE
	.align		4
.L_1:
        /*000c*/ 	.byte	0x04, 0x11
        /*000e*/ 	.short	(.L_3 - .L_2)
	.align		4
.L_2:
        /*0010*/ 	.word	index@(_Z15makeBlurryImagePhmm)
        /*0014*/ 	.word	0x00000000


	//----- nvinfo : EIATTR_MIN_STACK_SIZE
	.align		4
.L_3:
        /*0018*/ 	.byte	0x04, 0x12
        /*001a*/ 	.short	(.L_5 - .L_4)
	.align		4
.L_4:
        /*001c*/ 	.word	index@(_Z15makeBlurryImagePhmm)
        /*0020*/ 	.word	0x00000000
.L_5:


//--------------------- .nv.compat                --------------------------
	.section	.nv.compat,"",@"SHT_CUDA_COMPAT_INFO"
	.align	4
        /*0000*/ 	.byte	0x02, 0x09, 0x00, 0x00, 0x02, 0x02, 0x01, 0x00, 0x02, 0x05, 0x05, 0x00, 0x03, 0x07, 0x01, 0x01
        /*0010*/ 	.byte	0x02, 0x03, 0x00, 0x00, 0x02, 0x06, 0x01, 0x00, 0x04, 0x0b, 0x08, 0x00, 0x09, 0x00, 0x00, 0x00
        /*0020*/ 	.byte	0x00, 0x00, 0x00, 0x00


//--------------------- .nv.info._Z15makeBlurryImagePhmm --------------------------
	.section	.nv.info._Z15makeBlurryImagePhmm,"",@"SHT_CUDA_INFO"
	.sectionflags	@""
	.align	4


	//----- nvinfo : EIATTR_CUDA_API_VERSION
	.align		4
        /*0000*/ 	.byte	0x04, 0x37
        /*0002*/ 	.short	(.L_7 - .L_6)
.L_6:
        /*0004*/ 	.word	0x00000082


	//----- nvinfo : EIATTR_KPARAM_INFO
	.align		4
.L_7:
        /*0008*/ 	.byte	0x04, 0x17
        /*000a*/ 	.short	(.L_9 - .L_8)
.L_8:
        /*000c*/ 	.word	0x00000000
        /*0010*/ 	.short	0x0002
        /*0012*/ 	.short	0x0010
        /*0014*/ 	.byte	0x00, 0xf0, 0x21, 0x00


	//----- nvinfo : EIATTR_KPARAM_INFO
	.align		4
.L_9:
        /*0018*/ 	.byte	0x04, 0x17
        /*001a*/ 	.short	(.L_11 - .L_10)
.L_10:
        /*001c*/ 	.word	0x00000000
        /*0020*/ 	.short	0x0001
        /*0022*/ 	.short	0x0008
        /*0024*/ 	.byte	0x00, 0xf0, 0x21, 0x00


	//----- nvinfo : EIATTR_KPARAM_INFO
	.align		4
.L_11:
        /*0028*/ 	.byte	0x04, 0x17
        /*002a*/ 	.short	(.L_13 - .L_12)
.L_12:
        /*002c*/ 	.word	0x00000000
        /*0030*/ 	.short	0x0000
        /*0032*/ 	.short	0x0000
        /*0034*/ 	.byte	0x00, 0xf5, 0x21, 0x00


	//----- nvinfo : EIATTR_SPARSE_MMA_MASK
	.align		4
.L_13:
        /*0038*/ 	.byte	0x03, 0x50
        /*003a*/ 	.short	0x0000


	//----- nvinfo : EIATTR_MAXREG_COUNT
	.align		4
        /*003c*/ 	.byte	0x03, 0x1b
        /*003e*/ 	.short	0x00ff


	//----- nvinfo : EIATTR_NUM_BARRIERS
	.align		4
        /*0040*/ 	.byte	0x02, 0x4c
        /*0042*/ 	.byte	0x01
	.zero		1


	//----- nvinfo : EIATTR_MERCURY_ISA_VERSION
	.align		4
        /*0044*/ 	.byte	0x03, 0x5f
        /*0046*/ 	.short	0x0101


	//----- nvinfo : EIATTR_VRC_CTA_INIT_COUNT
	.align		4
        /*0048*/ 	.byte	0x02, 0x4a
	.zero		1
	.zero		1


	//----- nvinfo : EIATTR_EXIT_INSTR_OFFSETS
	.align		4
        /*004c*/ 	.byte	0x04, 0x1c
        /*004e*/ 	.short	(.L_15 - .L_14)


	//   ....[0]....
.L_14:
        /*0050*/ 	.word	0x00000170


	//   ....[1]....
        /*0054*/ 	.word	0x00000330


	//----- nvinfo : EIATTR_CRS_STACK_SIZE
	.align		4
.L_15:
        /*0058*/ 	.byte	0x04, 0x1e
        /*005a*/ 	.short	(.L_17 - .L_16)
.L_16:
        /*005c*/ 	.word	0x00000000


	//----- nvinfo : EIATTR_CBANK_PARAM_SIZE
	.align		4
.L_17:
        /*0060*/ 	.byte	0x03, 0x19
        /*0062*/ 	.short	0x0018


	//----- nvinfo : EIATTR_PARAM_CBANK
	.align		4
        /*0064*/ 	.byte	0x04, 0x0a
        /*0066*/ 	.short	(.L_19 - .L_18)
	.align		4
.L_18:
        /*0068*/ 	.word	index@(.nv.constant0._Z15makeBlurryImagePhmm)
        /*006c*/ 	.short	0x0380
        /*006e*/ 	.short	0x0018


	//----- nvinfo : EIATTR_SW_WAR
	.align		4
.L_19:
        /*0070*/ 	.byte	0x04, 0x36
        /*0072*/ 	.short	(.L_21 - .L_20)
.L_20:
        /*0074*/ 	.word	0x00000008
.L_21:


//--------------------- .nv.callgraph             --------------------------
	.section	.nv.callgraph,"",@"SHT_CUDA_CALLGRAPH"
	.align	4
	.sectionentsize	8
	.align		4
        /*0000*/ 	.word	0x00000000
	.align		4
        /*0004*/ 	.word	0xffffffff
	.align		4
        /*0008*/ 	.word	0x00000000
	.align		4
        /*000c*/ 	.word	0xfffffffe
	.align		4
        /*0010*/ 	.word	0x00000000
	.align		4
        /*0014*/ 	.word	0xfffffffd
	.align		4
        /*0018*/ 	.word	0x00000000
	.align		4
        /*001c*/ 	.word	0xfffffffc


//--------------------- .text._Z15makeBlurryImagePhmm --------------------------
	.section	.text._Z15makeBlurryImagePhmm,"ax",@progbits
	.align	128
        .global         _Z15makeBlurryImagePhmm
        .type           _Z15makeBlurryImagePhmm,@function
        .size           _Z15makeBlurryImagePhmm,(.L_x_3 - _Z15makeBlurryImagePhmm)
        .other          _Z15makeBlurryImagePhmm,@"STO_CUDA_ENTRY STV_DEFAULT"
_Z15makeBlurryImagePhmm:
.text._Z15makeBlurryImagePhmm:
[----:B------:R-:W-:Y:S01]  /*0000*/  LDC R1, c[0x0][0x37c] ;  /* 0x0000df00ff017b82 */ /* 0x000fe20000000800 */
[----:B------:R-:W0:Y:S07]  /*0010*/  S2R R9, SR_TID.X ;  /* 0x0000000000097919 */ /* 0x000e2e0000002100 */
[----:B------:R-:W0:Y:S01]  /*0020*/  S2UR UR4, SR_CTAID.X ;  /* 0x00000000000479c3 */ /* 0x000e220000002500 */
[----:B------:R-:W1:Y:S01]  /*0030*/  LDCU.64 UR6, c[0x0][0x358] ;  /* 0x00006b00ff0677ac */ /* 0x000e620008000a00 */
[----:B------:R-:W-:Y:S06]  /*0040*/  BSSY.RECONVERGENT B0, `(.L_x_0) ;  /* 0x0000014000007945 */ /* 0x000fec0003800200 */
[----:B------:R-:W2:Y:S01]  /*0050*/  LDC.64 R4, c[0x0][0x390] ;  /* 0x0000e400ff047b82 */ /* 0x000ea20000000a00 */
[----:B0-----:R-:W-:-:S02]  /*0060*/  IMAD R9, R9, UR4, RZ ;  /* 0x0000000409097c24 */ /* 0x001fc4000f8e02ff */
[----:B--2---:R-:W-:-:S03]  /*0070*/  IMAD.WIDE.U32 R2, R4, 0x3, RZ ;  /* 0x0000000304027825 */ /* 0x004fc600078e00ff */
[----:B------:R-:W-:Y:S01]  /*0080*/  SHF.R.S32.HI R0, RZ, 0x1f, R9 ;  /* 0x0000001fff007819 */ /* 0x000fe20000011409 */
[----:B------:R-:W-:Y:S01]  /*0090*/  IMAD R7, R5, 0x3, RZ ;  /* 0x0000000305077824 */ /* 0x000fe200078e02ff */
[----:B------:R-:W-:-:S03]  /*00a0*/  ISETP.GE.U32.AND P0, PT, R2, R9, PT ;  /* 0x000000090200720c */ /* 0x000fc60003f06070 */
[----:B------:R-:W-:-:S05]  /*00b0*/  IMAD.IADD R7, R3, 0x1, R7 ;  /* 0x0000000103077824 */ /* 0x000fca00078e0207 */
[----:B------:R-:W-:-:S13]  /*00c0*/  ISETP.GE.U32.AND.EX P0, PT, R7, R0, PT, P0 ;  /* 0x000000000700720c */ /* 0x000fda0003f06100 */
[----:B-1----:R-:W-:Y:S05]  /*00d0*/  @!P0 BRA `(.L_x_1) ;  /* 0x0000000000288947 */ /* 0x002fea0003800000 */
[----:B------:R-:W0:Y:S02]  /*00e0*/  LDCU.64 UR4, c[0x0][0x388] ;  /* 0x00007100ff0477ac */ /* 0x000e240008000a00 */
[----:B0-----:R-:W-:-:S04]  /*00f0*/  UIADD3 UR4, UP0, UPT, UR4, -0x1, URZ ;  /* 0xffffffff04047890 */ /* 0x001fc8000ff1e0ff */
[----:B------:R-:W-:Y:S02]  /*0100*/  UIADD3.X UR5, UPT, UPT, UR5, -0x1, URZ, UP0, !UPT ;  /* 0xffffffff05057890 */ /* 0x000fe400087fe4ff */
[----:B------:R-:W-:Y:S02]  /*0110*/  IMAD R3, R7, UR4, RZ ;  /* 0x0000000407037c24 */ /* 0x000fe4000f8e02ff */
[----:B------:R-:W-:-:S04]  /*0120*/  IMAD.WIDE.U32 R6, R2, UR4, RZ ;  /* 0x0000000402067c25 */ /* 0x000fc8000f8e00ff */
[----:B------:R-:W-:Y:S01]  /*0130*/  IMAD R3, R2, UR5, R3 ;  /* 0x0000000502037c24 */ /* 0x000fe2000f8e0203 */
[----:B------:R-:W-:-:S04]  /*0140*/  ISETP.GT.U32.AND P0, PT, R6, R9, PT ;  /* 0x000000090600720c */ /* 0x000fc80003f04070 */
[----:B------:R-:W-:-:S04]  /*0150*/  IADD3 R7, PT, PT, R7, R3, RZ ;  /* 0x0000000307077210 */ /* 0x000fc80007ffe0ff */
[----:B------:R-:W-:-:S13]  /*0160*/  ISETP.GT.U32.AND.EX P0, PT, R7, R0, PT, P0 ;  /* 0x000000000700720c */ /* 0x000fda0003f04100 */
[----:B------:R-:W-:Y:S05]  /*0170*/  @!P0 EXIT ;  /* 0x000000000000894d */ /* 0x000fea0003800000 */
.L_x_1:
[----:B------:R-:W-:Y:S05]  /*0180*/  BSYNC.RECONVERGENT B0 ;  /* 0x0000000000007941 */ /* 0x000fea0003800200 */
.L_x_0:
[----:B------:R-:W0:Y:S01]  /*0190*/  LDCU.64 UR4, c[0x0][0x380] ;  /* 0x00007000ff0477ac */ /* 0x000e220008000a00 */
[----:B------:R-:W-:Y:S01]  /*01a0*/  IMAD R11, R5, 0x6, RZ ;  /* 0x00000006050b7824 */ /* 0x000fe200078e02ff */
[----:B0-----:R-:W-:Y:S01]  /*01b0*/  IADD3 R2, P0, PT, R9, UR4, RZ ;  /* 0x0000000409027c10 */ /* 0x001fe2000ff1e0ff */
[----:B------:R-:W-:-:S03]  /*01c0*/  IMAD R9, R5, -0x3, RZ ;  /* 0xfffffffd05097824 */ /* 0x000fc600078e02ff */
[----:B------:R-:W-:-:S03]  /*01d0*/  IADD3.X R3, PT, PT, R0, UR5, RZ, P0, !PT ;  /* 0x0000000500037c10 */ /* 0x000fc600087fe4ff */
[C---:B------:R-:W-:Y:S02]  /*01e0*/  IMAD.WIDE.U32 R6, R4.reuse, -0x3, R2 ;  /* 0xfffffffd04067825 */ /* 0x040fe400078e0002 */
[----:B------:R-:W2:Y:S03]  /*01f0*/  LDG.E.U8 R0, desc[UR6][R2.64] ;  /* 0x0000000602007981 */ /* 0x000ea6000c1e1100 */
[----:B------:R-:W-:Y:S01]  /*0200*/  IADD3 R7, PT, PT, R7, -R4, R9 ;  /* 0x8000000407077210 */ /* 0x000fe20007ffe009 */
[----:B------:R-:W2:Y:S02]  /*0210*/  LDG.E.U8 R8, desc[UR6][R2.64+-0x3] ;  /* 0xfffffd0602087981 */ /* 0x000ea4000c1e1100 */
[----:B------:R-:W-:Y:S02]  /*0220*/  IMAD.WIDE.U32 R4, R4, 0x6, R6 ;  /* 0x0000000604047825 */ /* 0x000fe400078e0006 */
[----:B------:R-:W2:Y:S02]  /*0230*/  LDG.E.U8 R9, desc[UR6][R2.64+0x3] ;  /* 0x0000030602097981 */ /* 0x000ea4000c1e1100 */
[----:B------:R-:W-:-:S02]  /*0240*/  IMAD.IADD R5, R5, 0x1, R11 ;  /* 0x0000000105057824 */ /* 0x000fc400078e020b */
[----:B------:R-:W3:Y:S04]  /*0250*/  LDG.E.U8 R10, desc[UR6][R6.64+0x3] ;  /* 0x00000306060a7981 */ /* 0x000ee8000c1e1100 */
[----:B------:R-:W3:Y:S04]  /*0260*/  LDG.E.U8 R11, desc[UR6][R6.64] ;  /* 0x00000006060b7981 */ /* 0x000ee8000c1e1100 */
[----:B------:R-:W4:Y:S04]  /*0270*/  LDG.E.U8 R13, desc[UR6][R6.64+-0x3] ;  /* 0xfffffd06060d7981 */ /* 0x000f28000c1e1100 */
[----:B------:R-:W4:Y:S04]  /*0280*/  LDG.E.U8 R12, desc[UR6][R4.64] ;  /* 0x00000006040c7981 */ /* 0x000f28000c1e1100 */
[----:B------:R-:W5:Y:S04]  /*0290*/  LDG.E.U8 R15, desc[UR6][R4.64+-0x3] ;  /* 0xfffffd06040f7981 */ /* 0x000f68000c1e1100 */
[----:B------:R-:W5:Y:S01]  /*02a0*/  LDG.E.U8 R14, desc[UR6][R4.64+0x3] ;  /* 0x00000306040e7981 */ /* 0x000f62000c1e1100 */
[----:B------:R-:W-:Y:S01]  /*02b0*/  BAR.SYNC.DEFER_BLOCKING 0x0 ;  /* 0x0000000000007b1d */ /* 0x000fe20000010000 */
[----:B--2---:R-:W-:-:S04]  /*02c0*/  IADD3 R0, PT, PT, R8, R9, R0 ;  /* 0x0000000908007210 */ /* 0x004fc80007ffe000 */
[----:B---3--:R-:W-:-:S04]  /*02d0*/  IADD3 R0, PT, PT, R10, R0, R11 ;  /* 0x000000000a007210 */ /* 0x008fc80007ffe00b */
[----:B----4-:R-:W-:-:S04]  /*02e0*/  IADD3 R0, PT, PT, R12, R0, R13 ;  /* 0x000000000c007210 */ /* 0x010fc80007ffe00d */
[----:B-----5:R-:W-:-:S05]  /*02f0*/  IADD3 R0, PT, PT, R14, R0, R15 ;  /* 0x000000000e007210 */ /* 0x020fca0007ffe00f */
[----:B------:R-:W-:-:S05]  /*0300*/  IMAD R0, R0, 0xe38f, RZ ;  /* 0x0000e38f00007824 */ /* 0x000fca00078e02ff */
[----:B------:R-:W-:-:S05]  /*0310*/  SHF.R.U32.HI R9, RZ, 0x13, R0 ;  /* 0x00000013ff097819 */ /* 0x000fca0000011600 */
[----:B------:R-:W-:Y:S01]  /*0320*/  STG.E.U8 desc[UR6][R2.64], R9 ;  /* 0x0000000902007986 */ /* 0x000fe2000c101106 */
[----:B------:R-:W-:Y:S05]  /*0330*/  EXIT ;  /* 0x000000000000794d */ /* 0x000fea0003800000 */
.L_x_2:
[----:B------:R-:W-:-:S00]  /*0340*/  BRA `(.L_x_2) ;  /* 0xfffffffc00fc7947 */ /* 0x000fc0000383ffff */
[----:B------:R-:W-:-:S00]  /*0350*/  NOP ;  /* 0x0000000000007918 */ /* 0x000fc00000000000 */
        /* <DEDUP_REMOVED lines=10> */
.L_x_3:


//--------------------- .nv.shared.reserved.0     --------------------------
	.section	.nv.shared.reserved.0,"aw",@nobits
	.weak		__nv_reservedSMEM_offset_0_alias
	.size		__nv_reservedSMEM_offset_0_alias, 0, 64
	.other		__nv_reservedSMEM_offset_0_alias,@"STO_CUDA_RESERVED_SHARED STV_DEFAULT"
__nv_reservedSMEM_offset_0_alias:
	.zero		0
	.zero		64


//--------------------- .nv.constant0._Z15makeBlurryImagePhmm --------------------------
	.section	.nv.constant0._Z15makeBlurryImagePhmm,"a",@progbits
	.sectionflags	@""
	.align	4
.nv.constant0._Z15makeBlurryImagePhmm:
	.zero		920


//--------------------- SYMBOLS --------------------------

	.type		.nv.reservedSmem.offset0,@object
	.size		.nv.reservedSmem.offset0,0x4
